//
// Generated by NVIDIA NVVM Compiler
//
// Compiler Build ID: CL-36424714
// Cuda compilation tools, release 13.0, V13.0.88
// Based on NVVM 20.0.0
//

.version 9.0
.target sm_100
.address_size 64

	// .globl	_Z5MM_v3PfS_S_
// _ZZ5MM_v3PfS_S_E2M1 has been demoted
// _ZZ5MM_v3PfS_S_E2M2 has been demoted

.visible .entry _Z5MM_v3PfS_S_(
	.param .u64 .ptr .align 1 _Z5MM_v3PfS_S__param_0,
	.param .u64 .ptr .align 1 _Z5MM_v3PfS_S__param_1,
	.param .u64 .ptr .align 1 _Z5MM_v3PfS_S__param_2
)
{
	.reg .pred 	%p<3>;
	.reg .b32 	%r<46>;
	.reg .b32 	%f<426>;
	.reg .b64 	%rd<16>;
	// demoted variable
	.shared .align 4 .b8 _ZZ5MM_v3PfS_S_E2M1[8192];
	// demoted variable
	.shared .align 4 .b8 _ZZ5MM_v3PfS_S_E2M2[8192];
	mov.u32 	%r14, %ctaid.x;
	mov.u32 	%r15, %tid.x;
	mov.u32 	%r16, %tid.y;
	shl.b32 	%r17, %r14, 14;
	shl.b32 	%r18, %r15, 7;
	or.b32  	%r19, %r16, %r17;
	add.s32 	%r43, %r19, %r18;
	add.s32 	%r44, %r43, -16;
	mov.b32 	%r45, 0;
	mov.f32 	%f410, 0f00000000;
	mov.f32 	%f411, %f410;
	mov.f32 	%f412, %f410;
	mov.f32 	%f413, %f410;
	mov.f32 	%f414, %f410;
	mov.f32 	%f415, %f410;
	mov.f32 	%f416, %f410;
	mov.f32 	%f417, %f410;
	mov.f32 	%f418, %f410;
	mov.f32 	%f419, %f410;
	mov.f32 	%f420, %f410;
	mov.f32 	%f421, %f410;
	mov.f32 	%f422, %f410;
	mov.f32 	%f423, %f410;
	mov.f32 	%f424, %f410;
	mov.f32 	%f425, %f410;
$L__BB0_1:
	setp.lt.u32 	%p1, %r16, 16;
	@%p1 bra 	$L__BB0_3;
	ld.param.u64 	%rd14, [_Z5MM_v3PfS_S__param_1];
	mul.wide.s32 	%rd4, %r44, 4;
	cvta.to.global.u64 	%rd5, %rd14;
	add.s64 	%rd6, %rd5, %rd4;
	ld.global.f32 	%f34, [%rd6];
	shl.b32 	%r20, %r16, 9;
	mov.u32 	%r21, _ZZ5MM_v3PfS_S_E2M2;
	add.s32 	%r22, %r21, %r20;
	shl.b32 	%r23, %r15, 2;
	add.s32 	%r24, %r22, %r23;
	st.shared.f32 	[%r24+-8192], %f34;
	ld.global.f32 	%f35, [%rd6+16384];
	st.shared.f32 	[%r24+-8064], %f35;
	ld.global.f32 	%f36, [%rd6+32768];
	st.shared.f32 	[%r24+-7936], %f36;
	ld.global.f32 	%f37, [%rd6+49152];
	st.shared.f32 	[%r24+-7808], %f37;
	bra.uni 	$L__BB0_4;
$L__BB0_3:
	ld.param.u64 	%rd13, [_Z5MM_v3PfS_S__param_0];
	cvta.to.global.u64 	%rd7, %rd13;
	mul.wide.u32 	%rd8, %r43, 4;
	add.s64 	%rd9, %rd7, %rd8;
	ld.global.f32 	%f38, [%rd9];
	shl.b32 	%r25, %r16, 9;
	mov.u32 	%r26, _ZZ5MM_v3PfS_S_E2M1;
	add.s32 	%r27, %r26, %r25;
	shl.b32 	%r28, %r15, 2;
	add.s32 	%r29, %r27, %r28;
	st.shared.f32 	[%r29], %f38;
	ld.global.f32 	%f39, [%rd9+16384];
	st.shared.f32 	[%r29+128], %f39;
	ld.global.f32 	%f40, [%rd9+32768];
	st.shared.f32 	[%r29+256], %f40;
	ld.global.f32 	%f41, [%rd9+49152];
	st.shared.f32 	[%r29+384], %f41;
$L__BB0_4:
	mov.u32 	%r8, %tid.x;
	shl.b32 	%r30, %r8, 4;
	mov.u32 	%r31, _ZZ5MM_v3PfS_S_E2M1;
	add.s32 	%r32, %r31, %r30;
	ld.shared.f32 	%f42, [%r32];
	mov.u32 	%r9, %tid.y;
	shl.b32 	%r33, %r9, 9;
	mov.u32 	%r34, _ZZ5MM_v3PfS_S_E2M2;
	add.s32 	%r35, %r34, %r33;
	mad.lo.s32 	%r36, %r9, -496, %r35;
	ld.shared.f32 	%f43, [%r36];
	fma.rn.f32 	%f44, %f42, %f43, %f425;
	ld.shared.f32 	%f45, [%r32+512];
	ld.shared.f32 	%f46, [%r36+512];
	fma.rn.f32 	%f47, %f45, %f46, %f44;
	ld.shared.f32 	%f48, [%r32+1024];
	ld.shared.f32 	%f49, [%r36+1024];
	fma.rn.f32 	%f50, %f48, %f49, %f47;
	ld.shared.f32 	%f51, [%r32+1536];
	ld.shared.f32 	%f52, [%r36+1536];
	fma.rn.f32 	%f53, %f51, %f52, %f50;
	ld.shared.f32 	%f54, [%r32+2048];
	ld.shared.f32 	%f55, [%r36+2048];
	fma.rn.f32 	%f56, %f54, %f55, %f53;
	ld.shared.f32 	%f57, [%r32+2560];
	ld.shared.f32 	%f58, [%r36+2560];
	fma.rn.f32 	%f59, %f57, %f58, %f56;
	ld.shared.f32 	%f60, [%r32+3072];
	ld.shared.f32 	%f61, [%r36+3072];
	fma.rn.f32 	%f62, %f60, %f61, %f59;
	ld.shared.f32 	%f63, [%r32+3584];
	ld.shared.f32 	%f64, [%r36+3584];
	fma.rn.f32 	%f65, %f63, %f64, %f62;
	ld.shared.f32 	%f66, [%r32+4096];
	ld.shared.f32 	%f67, [%r36+4096];
	fma.rn.f32 	%f68, %f66, %f67, %f65;
	ld.shared.f32 	%f69, [%r32+4608];
	ld.shared.f32 	%f70, [%r36+4608];
	fma.rn.f32 	%f71, %f69, %f70, %f68;
	ld.shared.f32 	%f72, [%r32+5120];
	ld.shared.f32 	%f73, [%r36+5120];
	fma.rn.f32 	%f74, %f72, %f73, %f71;
	ld.shared.f32 	%f75, [%r32+5632];
	ld.shared.f32 	%f76, [%r36+5632];
	fma.rn.f32 	%f77, %f75, %f76, %f74;
	ld.shared.f32 	%f78, [%r32+6144];
	ld.shared.f32 	%f79, [%r36+6144];
	fma.rn.f32 	%f80, %f78, %f79, %f77;
	ld.shared.f32 	%f81, [%r32+6656];
	ld.shared.f32 	%f82, [%r36+6656];
	fma.rn.f32 	%f83, %f81, %f82, %f80;
	ld.shared.f32 	%f84, [%r32+7168];
	ld.shared.f32 	%f85, [%r36+7168];
	fma.rn.f32 	%f86, %f84, %f85, %f83;
	ld.shared.f32 	%f87, [%r32+7680];
	ld.shared.f32 	%f88, [%r36+7680];
	fma.rn.f32 	%f425, %f87, %f88, %f86;
	ld.shared.f32 	%f89, [%r36+4];
	fma.rn.f32 	%f90, %f42, %f89, %f424;
	ld.shared.f32 	%f91, [%r36+516];
	fma.rn.f32 	%f92, %f45, %f91, %f90;
	ld.shared.f32 	%f93, [%r36+1028];
	fma.rn.f32 	%f94, %f48, %f93, %f92;
	ld.shared.f32 	%f95, [%r36+1540];
	fma.rn.f32 	%f96, %f51, %f95, %f94;
	ld.shared.f32 	%f97, [%r36+2052];
	fma.rn.f32 	%f98, %f54, %f97, %f96;
	ld.shared.f32 	%f99, [%r36+2564];
	fma.rn.f32 	%f100, %f57, %f99, %f98;
	ld.shared.f32 	%f101, [%r36+3076];
	fma.rn.f32 	%f102, %f60, %f101, %f100;
	ld.shared.f32 	%f103, [%r36+3588];
	fma.rn.f32 	%f104, %f63, %f103, %f102;
	ld.shared.f32 	%f105, [%r36+4100];
	fma.rn.f32 	%f106, %f66, %f105, %f104;
	ld.shared.f32 	%f107, [%r36+4612];
	fma.rn.f32 	%f108, %f69, %f107, %f106;
	ld.shared.f32 	%f109, [%r36+5124];
	fma.rn.f32 	%f110, %f72, %f109, %f108;
	ld.shared.f32 	%f111, [%r36+5636];
	fma.rn.f32 	%f112, %f75, %f111, %f110;
	ld.shared.f32 	%f113, [%r36+6148];
	fma.rn.f32 	%f114, %f78, %f113, %f112;
	ld.shared.f32 	%f115, [%r36+6660];
	fma.rn.f32 	%f116, %f81, %f115, %f114;
	ld.shared.f32 	%f117, [%r36+7172];
	fma.rn.f32 	%f118, %f84, %f117, %f116;
	ld.shared.f32 	%f119, [%r36+7684];
	fma.rn.f32 	%f424, %f87, %f119, %f118;
	ld.shared.f32 	%f120, [%r36+8];
	fma.rn.f32 	%f121, %f42, %f120, %f423;
	ld.shared.f32 	%f122, [%r36+520];
	fma.rn.f32 	%f123, %f45, %f122, %f121;
	ld.shared.f32 	%f124, [%r36+1032];
	fma.rn.f32 	%f125, %f48, %f124, %f123;
	ld.shared.f32 	%f126, [%r36+1544];
	fma.rn.f32 	%f127, %f51, %f126, %f125;
	ld.shared.f32 	%f128, [%r36+2056];
	fma.rn.f32 	%f129, %f54, %f128, %f127;
	ld.shared.f32 	%f130, [%r36+2568];
	fma.rn.f32 	%f131, %f57, %f130, %f129;
	ld.shared.f32 	%f132, [%r36+3080];
	fma.rn.f32 	%f133, %f60, %f132, %f131;
	ld.shared.f32 	%f134, [%r36+3592];
	fma.rn.f32 	%f135, %f63, %f134, %f133;
	ld.shared.f32 	%f136, [%r36+4104];
	fma.rn.f32 	%f137, %f66, %f136, %f135;
	ld.shared.f32 	%f138, [%r36+4616];
	fma.rn.f32 	%f139, %f69, %f138, %f137;
	ld.shared.f32 	%f140, [%r36+5128];
	fma.rn.f32 	%f141, %f72, %f140, %f139;
	ld.shared.f32 	%f142, [%r36+5640];
	fma.rn.f32 	%f143, %f75, %f142, %f141;
	ld.shared.f32 	%f144, [%r36+6152];
	fma.rn.f32 	%f145, %f78, %f144, %f143;
	ld.shared.f32 	%f146, [%r36+6664];
	fma.rn.f32 	%f147, %f81, %f146, %f145;
	ld.shared.f32 	%f148, [%r36+7176];
	fma.rn.f32 	%f149, %f84, %f148, %f147;
	ld.shared.f32 	%f150, [%r36+7688];
	fma.rn.f32 	%f423, %f87, %f150, %f149;
	ld.shared.f32 	%f151, [%r36+12];
	fma.rn.f32 	%f152, %f42, %f151, %f422;
	ld.shared.f32 	%f153, [%r36+524];
	fma.rn.f32 	%f154, %f45, %f153, %f152;
	ld.shared.f32 	%f155, [%r36+1036];
	fma.rn.f32 	%f156, %f48, %f155, %f154;
	ld.shared.f32 	%f157, [%r36+1548];
	fma.rn.f32 	%f158, %f51, %f157, %f156;
	ld.shared.f32 	%f159, [%r36+2060];
	fma.rn.f32 	%f160, %f54, %f159, %f158;
	ld.shared.f32 	%f161, [%r36+2572];
	fma.rn.f32 	%f162, %f57, %f161, %f160;
	ld.shared.f32 	%f163, [%r36+3084];
	fma.rn.f32 	%f164, %f60, %f163, %f162;
	ld.shared.f32 	%f165, [%r36+3596];
	fma.rn.f32 	%f166, %f63, %f165, %f164;
	ld.shared.f32 	%f167, [%r36+4108];
	fma.rn.f32 	%f168, %f66, %f167, %f166;
	ld.shared.f32 	%f169, [%r36+4620];
	fma.rn.f32 	%f170, %f69, %f169, %f168;
	ld.shared.f32 	%f171, [%r36+5132];
	fma.rn.f32 	%f172, %f72, %f171, %f170;
	ld.shared.f32 	%f173, [%r36+5644];
	fma.rn.f32 	%f174, %f75, %f173, %f172;
	ld.shared.f32 	%f175, [%r36+6156];
	fma.rn.f32 	%f176, %f78, %f175, %f174;
	ld.shared.f32 	%f177, [%r36+6668];
	fma.rn.f32 	%f178, %f81, %f177, %f176;
	ld.shared.f32 	%f179, [%r36+7180];
	fma.rn.f32 	%f180, %f84, %f179, %f178;
	ld.shared.f32 	%f181, [%r36+7692];
	fma.rn.f32 	%f422, %f87, %f181, %f180;
	ld.shared.f32 	%f182, [%r32+4];
	fma.rn.f32 	%f183, %f182, %f43, %f421;
	ld.shared.f32 	%f184, [%r32+516];
	fma.rn.f32 	%f185, %f184, %f46, %f183;
	ld.shared.f32 	%f186, [%r32+1028];
	fma.rn.f32 	%f187, %f186, %f49, %f185;
	ld.shared.f32 	%f188, [%r32+1540];
	fma.rn.f32 	%f189, %f188, %f52, %f187;
	ld.shared.f32 	%f190, [%r32+2052];
	fma.rn.f32 	%f191, %f190, %f55, %f189;
	ld.shared.f32 	%f192, [%r32+2564];
	fma.rn.f32 	%f193, %f192, %f58, %f191;
	ld.shared.f32 	%f194, [%r32+3076];
	fma.rn.f32 	%f195, %f194, %f61, %f193;
	ld.shared.f32 	%f196, [%r32+3588];
	fma.rn.f32 	%f197, %f196, %f64, %f195;
	ld.shared.f32 	%f198, [%r32+4100];
	fma.rn.f32 	%f199, %f198, %f67, %f197;
	ld.shared.f32 	%f200, [%r32+4612];
	fma.rn.f32 	%f201, %f200, %f70, %f199;
	ld.shared.f32 	%f202, [%r32+5124];
	fma.rn.f32 	%f203, %f202, %f73, %f201;
	ld.shared.f32 	%f204, [%r32+5636];
	fma.rn.f32 	%f205, %f204, %f76, %f203;
	ld.shared.f32 	%f206, [%r32+6148];
	fma.rn.f32 	%f207, %f206, %f79, %f205;
	ld.shared.f32 	%f208, [%r32+6660];
	fma.rn.f32 	%f209, %f208, %f82, %f207;
	ld.shared.f32 	%f210, [%r32+7172];
	fma.rn.f32 	%f211, %f210, %f85, %f209;
	ld.shared.f32 	%f212, [%r32+7684];
	fma.rn.f32 	%f421, %f212, %f88, %f211;
	fma.rn.f32 	%f213, %f182, %f89, %f420;
	fma.rn.f32 	%f214, %f184, %f91, %f213;
	fma.rn.f32 	%f215, %f186, %f93, %f214;
	fma.rn.f32 	%f216, %f188, %f95, %f215;
	fma.rn.f32 	%f217, %f190, %f97, %f216;
	fma.rn.f32 	%f218, %f192, %f99, %f217;
	fma.rn.f32 	%f219, %f194, %f101, %f218;
	fma.rn.f32 	%f220, %f196, %f103, %f219;
	fma.rn.f32 	%f221, %f198, %f105, %f220;
	fma.rn.f32 	%f222, %f200, %f107, %f221;
	fma.rn.f32 	%f223, %f202, %f109, %f222;
	fma.rn.f32 	%f224, %f204, %f111, %f223;
	fma.rn.f32 	%f225, %f206, %f113, %f224;
	fma.rn.f32 	%f226, %f208, %f115, %f225;
	fma.rn.f32 	%f227, %f210, %f117, %f226;
	fma.rn.f32 	%f420, %f212, %f119, %f227;
	fma.rn.f32 	%f228, %f182, %f120, %f419;
	fma.rn.f32 	%f229, %f184, %f122, %f228;
	fma.rn.f32 	%f230, %f186, %f124, %f229;
	fma.rn.f32 	%f231, %f188, %f126, %f230;
	fma.rn.f32 	%f232, %f190, %f128, %f231;
	fma.rn.f32 	%f233, %f192, %f130, %f232;
	fma.rn.f32 	%f234, %f194, %f132, %f233;
	fma.rn.f32 	%f235, %f196, %f134, %f234;
	fma.rn.f32 	%f236, %f198, %f136, %f235;
	fma.rn.f32 	%f237, %f200, %f138, %f236;
	fma.rn.f32 	%f238, %f202, %f140, %f237;
	fma.rn.f32 	%f239, %f204, %f142, %f238;
	fma.rn.f32 	%f240, %f206, %f144, %f239;
	fma.rn.f32 	%f241, %f208, %f146, %f240;
	fma.rn.f32 	%f242, %f210, %f148, %f241;
	fma.rn.f32 	%f419, %f212, %f150, %f242;
	fma.rn.f32 	%f243, %f182, %f151, %f418;
	fma.rn.f32 	%f244, %f184, %f153, %f243;
	fma.rn.f32 	%f245, %f186, %f155, %f244;
	fma.rn.f32 	%f246, %f188, %f157, %f245;
	fma.rn.f32 	%f247, %f190, %f159, %f246;
	fma.rn.f32 	%f248, %f192, %f161, %f247;
	fma.rn.f32 	%f249, %f194, %f163, %f248;
	fma.rn.f32 	%f250, %f196, %f165, %f249;
	fma.rn.f32 	%f251, %f198, %f167, %f250;
	fma.rn.f32 	%f252, %f200, %f169, %f251;
	fma.rn.f32 	%f253, %f202, %f171, %f252;
	fma.rn.f32 	%f254, %f204, %f173, %f253;
	fma.rn.f32 	%f255, %f206, %f175, %f254;
	fma.rn.f32 	%f256, %f208, %f177, %f255;
	fma.rn.f32 	%f257, %f210, %f179, %f256;
	fma.rn.f32 	%f418, %f212, %f181, %f257;
	ld.shared.f32 	%f258, [%r32+8];
	fma.rn.f32 	%f259, %f258, %f43, %f417;
	ld.shared.f32 	%f260, [%r32+520];
	fma.rn.f32 	%f261, %f260, %f46, %f259;
	ld.shared.f32 	%f262, [%r32+1032];
	fma.rn.f32 	%f263, %f262, %f49, %f261;
	ld.shared.f32 	%f264, [%r32+1544];
	fma.rn.f32 	%f265, %f264, %f52, %f263;
	ld.shared.f32 	%f266, [%r32+2056];
	fma.rn.f32 	%f267, %f266, %f55, %f265;
	ld.shared.f32 	%f268, [%r32+2568];
	fma.rn.f32 	%f269, %f268, %f58, %f267;
	ld.shared.f32 	%f270, [%r32+3080];
	fma.rn.f32 	%f271, %f270, %f61, %f269;
	ld.shared.f32 	%f272, [%r32+3592];
	fma.rn.f32 	%f273, %f272, %f64, %f271;
	ld.shared.f32 	%f274, [%r32+4104];
	fma.rn.f32 	%f275, %f274, %f67, %f273;
	ld.shared.f32 	%f276, [%r32+4616];
	fma.rn.f32 	%f277, %f276, %f70, %f275;
	ld.shared.f32 	%f278, [%r32+5128];
	fma.rn.f32 	%f279, %f278, %f73, %f277;
	ld.shared.f32 	%f280, [%r32+5640];
	fma.rn.f32 	%f281, %f280, %f76, %f279;
	ld.shared.f32 	%f282, [%r32+6152];
	fma.rn.f32 	%f283, %f282, %f79, %f281;
	ld.shared.f32 	%f284, [%r32+6664];
	fma.rn.f32 	%f285, %f284, %f82, %f283;
	ld.shared.f32 	%f286, [%r32+7176];
	fma.rn.f32 	%f287, %f286, %f85, %f285;
	ld.shared.f32 	%f288, [%r32+7688];
	fma.rn.f32 	%f417, %f288, %f88, %f287;
	fma.rn.f32 	%f289, %f258, %f89, %f416;
	fma.rn.f32 	%f290, %f260, %f91, %f289;
	fma.rn.f32 	%f291, %f262, %f93, %f290;
	fma.rn.f32 	%f292, %f264, %f95, %f291;
	fma.rn.f32 	%f293, %f266, %f97, %f292;
	fma.rn.f32 	%f294, %f268, %f99, %f293;
	fma.rn.f32 	%f295, %f270, %f101, %f294;
	fma.rn.f32 	%f296, %f272, %f103, %f295;
	fma.rn.f32 	%f297, %f274, %f105, %f296;
	fma.rn.f32 	%f298, %f276, %f107, %f297;
	fma.rn.f32 	%f299, %f278, %f109, %f298;
	fma.rn.f32 	%f300, %f280, %f111, %f299;
	fma.rn.f32 	%f301, %f282, %f113, %f300;
	fma.rn.f32 	%f302, %f284, %f115, %f301;
	fma.rn.f32 	%f303, %f286, %f117, %f302;
	fma.rn.f32 	%f416, %f288, %f119, %f303;
	fma.rn.f32 	%f304, %f258, %f120, %f415;
	fma.rn.f32 	%f305, %f260, %f122, %f304;
	fma.rn.f32 	%f306, %f262, %f124, %f305;
	fma.rn.f32 	%f307, %f264, %f126, %f306;
	fma.rn.f32 	%f308, %f266, %f128, %f307;
	fma.rn.f32 	%f309, %f268, %f130, %f308;
	fma.rn.f32 	%f310, %f270, %f132, %f309;
	fma.rn.f32 	%f311, %f272, %f134, %f310;
	fma.rn.f32 	%f312, %f274, %f136, %f311;
	fma.rn.f32 	%f313, %f276, %f138, %f312;
	fma.rn.f32 	%f314, %f278, %f140, %f313;
	fma.rn.f32 	%f315, %f280, %f142, %f314;
	fma.rn.f32 	%f316, %f282, %f144, %f315;
	fma.rn.f32 	%f317, %f284, %f146, %f316;
	fma.rn.f32 	%f318, %f286, %f148, %f317;
	fma.rn.f32 	%f415, %f288, %f150, %f318;
	fma.rn.f32 	%f319, %f258, %f151, %f414;
	fma.rn.f32 	%f320, %f260, %f153, %f319;
	fma.rn.f32 	%f321, %f262, %f155, %f320;
	fma.rn.f32 	%f322, %f264, %f157, %f321;
	fma.rn.f32 	%f323, %f266, %f159, %f322;
	fma.rn.f32 	%f324, %f268, %f161, %f323;
	fma.rn.f32 	%f325, %f270, %f163, %f324;
	fma.rn.f32 	%f326, %f272, %f165, %f325;
	fma.rn.f32 	%f327, %f274, %f167, %f326;
	fma.rn.f32 	%f328, %f276, %f169, %f327;
	fma.rn.f32 	%f329, %f278, %f171, %f328;
	fma.rn.f32 	%f330, %f280, %f173, %f329;
	fma.rn.f32 	%f331, %f282, %f175, %f330;
	fma.rn.f32 	%f332, %f284, %f177, %f331;
	fma.rn.f32 	%f333, %f286, %f179, %f332;
	fma.rn.f32 	%f414, %f288, %f181, %f333;
	ld.shared.f32 	%f334, [%r32+12];
	fma.rn.f32 	%f335, %f334, %f43, %f413;
	ld.shared.f32 	%f336, [%r32+524];
	fma.rn.f32 	%f337, %f336, %f46, %f335;
	ld.shared.f32 	%f338, [%r32+1036];
	fma.rn.f32 	%f339, %f338, %f49, %f337;
	ld.shared.f32 	%f340, [%r32+1548];
	fma.rn.f32 	%f341, %f340, %f52, %f339;
	ld.shared.f32 	%f342, [%r32+2060];
	fma.rn.f32 	%f343, %f342, %f55, %f341;
	ld.shared.f32 	%f344, [%r32+2572];
	fma.rn.f32 	%f345, %f344, %f58, %f343;
	ld.shared.f32 	%f346, [%r32+3084];
	fma.rn.f32 	%f347, %f346, %f61, %f345;
	ld.shared.f32 	%f348, [%r32+3596];
	fma.rn.f32 	%f349, %f348, %f64, %f347;
	ld.shared.f32 	%f350, [%r32+4108];
	fma.rn.f32 	%f351, %f350, %f67, %f349;
	ld.shared.f32 	%f352, [%r32+4620];
	fma.rn.f32 	%f353, %f352, %f70, %f351;
	ld.shared.f32 	%f354, [%r32+5132];
	fma.rn.f32 	%f355, %f354, %f73, %f353;
	ld.shared.f32 	%f356, [%r32+5644];
	fma.rn.f32 	%f357, %f356, %f76, %f355;
	ld.shared.f32 	%f358, [%r32+6156];
	fma.rn.f32 	%f359, %f358, %f79, %f357;
	ld.shared.f32 	%f360, [%r32+6668];
	fma.rn.f32 	%f361, %f360, %f82, %f359;
	ld.shared.f32 	%f362, [%r32+7180];
	fma.rn.f32 	%f363, %f362, %f85, %f361;
	ld.shared.f32 	%f364, [%r32+7692];
	fma.rn.f32 	%f413, %f364, %f88, %f363;
	fma.rn.f32 	%f365, %f334, %f89, %f412;
	fma.rn.f32 	%f366, %f336, %f91, %f365;
	fma.rn.f32 	%f367, %f338, %f93, %f366;
	fma.rn.f32 	%f368, %f340, %f95, %f367;
	fma.rn.f32 	%f369, %f342, %f97, %f368;
	fma.rn.f32 	%f370, %f344, %f99, %f369;
	fma.rn.f32 	%f371, %f346, %f101, %f370;
	fma.rn.f32 	%f372, %f348, %f103, %f371;
	fma.rn.f32 	%f373, %f350, %f105, %f372;
	fma.rn.f32 	%f374, %f352, %f107, %f373;
	fma.rn.f32 	%f375, %f354, %f109, %f374;
	fma.rn.f32 	%f376, %f356, %f111, %f375;
	fma.rn.f32 	%f377, %f358, %f113, %f376;
	fma.rn.f32 	%f378, %f360, %f115, %f377;
	fma.rn.f32 	%f379, %f362, %f117, %f378;
	fma.rn.f32 	%f412, %f364, %f119, %f379;
	fma.rn.f32 	%f380, %f334, %f120, %f411;
	fma.rn.f32 	%f381, %f336, %f122, %f380;
	fma.rn.f32 	%f382, %f338, %f124, %f381;
	fma.rn.f32 	%f383, %f340, %f126, %f382;
	fma.rn.f32 	%f384, %f342, %f128, %f383;
	fma.rn.f32 	%f385, %f344, %f130, %f384;
	fma.rn.f32 	%f386, %f346, %f132, %f385;
	fma.rn.f32 	%f387, %f348, %f134, %f386;
	fma.rn.f32 	%f388, %f350, %f136, %f387;
	fma.rn.f32 	%f389, %f352, %f138, %f388;
	fma.rn.f32 	%f390, %f354, %f140, %f389;
	fma.rn.f32 	%f391, %f356, %f142, %f390;
	fma.rn.f32 	%f392, %f358, %f144, %f391;
	fma.rn.f32 	%f393, %f360, %f146, %f392;
	fma.rn.f32 	%f394, %f362, %f148, %f393;
	fma.rn.f32 	%f411, %f364, %f150, %f394;
	fma.rn.f32 	%f395, %f334, %f151, %f410;
	fma.rn.f32 	%f396, %f336, %f153, %f395;
	fma.rn.f32 	%f397, %f338, %f155, %f396;
	fma.rn.f32 	%f398, %f340, %f157, %f397;
	fma.rn.f32 	%f399, %f342, %f159, %f398;
	fma.rn.f32 	%f400, %f344, %f161, %f399;
	fma.rn.f32 	%f401, %f346, %f163, %f400;
	fma.rn.f32 	%f402, %f348, %f165, %f401;
	fma.rn.f32 	%f403, %f350, %f167, %f402;
	fma.rn.f32 	%f404, %f352, %f169, %f403;
	fma.rn.f32 	%f405, %f354, %f171, %f404;
	fma.rn.f32 	%f406, %f356, %f173, %f405;
	fma.rn.f32 	%f407, %f358, %f175, %f406;
	fma.rn.f32 	%f408, %f360, %f177, %f407;
	fma.rn.f32 	%f409, %f362, %f179, %f408;
	fma.rn.f32 	%f410, %f364, %f181, %f409;
	add.s32 	%r45, %r45, 1;
	add.s32 	%r44, %r44, 16;
	add.s32 	%r43, %r43, 16;
	setp.ne.s32 	%p2, %r45, 8;
	@%p2 bra 	$L__BB0_1;
	ld.param.u64 	%rd15, [_Z5MM_v3PfS_S__param_2];
	shl.b32 	%r37, %r9, 2;
	shl.b32 	%r38, %r8, 9;
	mov.u32 	%r39, %ctaid.x;
	shl.b32 	%r40, %r39, 14;
	add.s32 	%r41, %r40, %r38;
	add.s32 	%r42, %r41, %r37;
	cvta.to.global.u64 	%rd10, %rd15;
	mul.wide.u32 	%rd11, %r42, 4;
	add.s64 	%rd12, %rd10, %rd11;
	st.global.f32 	[%rd12], %f425;
	st.global.f32 	[%rd12+4], %f424;
	st.global.f32 	[%rd12+8], %f423;
	st.global.f32 	[%rd12+12], %f422;
	st.global.f32 	[%rd12+512], %f421;
	st.global.f32 	[%rd12+516], %f420;
	st.global.f32 	[%rd12+520], %f419;
	st.global.f32 	[%rd12+524], %f418;
	st.global.f32 	[%rd12+1024], %f417;
	st.global.f32 	[%rd12+1028], %f416;
	st.global.f32 	[%rd12+1032], %f415;
	st.global.f32 	[%rd12+1036], %f414;
	st.global.f32 	[%rd12+1536], %f413;
	st.global.f32 	[%rd12+1540], %f412;
	st.global.f32 	[%rd12+1544], %f411;
	st.global.f32 	[%rd12+1548], %f410;
	ret;

}


// ===== COMPILED SASS (sm_100) =====

	.target	sm_100

	.elftype	@"ET_EXEC"


//--------------------- .note.nv.tkinfo           --------------------------
	.section	.note.nv.tkinfo,"",@"SHT_NOTE"
	.sectionflags	@"SHF_NOTE_NV_TKINFO"
	.tkinfo
        /*0018*/ 	.word	0x00000002
        /*0030*/ 	.string	""
        /*0030*/ 	.string	"ptxas"
        /*0030*/ 	.string	"Cuda compilation tools, release 13.0, V13.0.88"
        /*0030*/ 	.string	"Build cuda_13.0.r13.0/compiler.36424714_0"
        /*0030*/ 	.string	"-arch sm_100 -m 64 "



//--------------------- .note.nv.cuinfo           --------------------------
	.section	.note.nv.cuinfo,"",@"SHT_NOTE"
	.sectionflags	@"SHF_NOTE_NV_CUINFO"
        /*0018*/ 	.short	0x0002
        /*001a*/ 	.short	0x0064
        /*001c*/ 	.short	0x0082
	.zero		2


//--------------------- .nv.info                  --------------------------
	.section	.nv.info,"",@"SHT_CUDA_INFO"
	.align	4


	//----- nvinfo : EIATTR_REGCOUNT
	.align		4
        /*0000*/ 	.byte	0x04, 0x2f
        /*0002*/ 	.short	(.L_1 - .L_0)
	.align		4
.L_0:
        /*0004*/ 	.word	index@(_Z5MM_v3PfS_S_)
        /*0008*/ 	.word	0x00000030


	//----- nvinfo : EIATTR_FRAME_SIZE
	.align		4
.L_1:
        /*000c*/ 	.byte	0x04, 0x11
        /*000e*/ 	.short	(.L_3 - .L_2)
	.align		4
.L_2:
        /*0010*/ 	.word	index@(_Z5MM_v3PfS_S_)
        /*0014*/ 	.word	0x00000000


	//----- nvinfo : EIATTR_MIN_STACK_SIZE
	.align		4
.L_3:
        /*0018*/ 	.byte	0x04, 0x12
        /*001a*/ 	.short	(.L_5 - .L_4)
	.align		4
.L_4:
        /*001c*/ 	.word	index@(_Z5MM_v3PfS_S_)
        /*0020*/ 	.word	0x00000000
.L_5:


//--------------------- .nv.compat                --------------------------
	.section	.nv.compat,"",@"SHT_CUDA_COMPAT_INFO"
	.align	4
        /*0000*/ 	.byte	0x02, 0x09, 0x00, 0x00, 0x02, 0x02, 0x01, 0x00, 0x02, 0x05, 0x05, 0x00, 0x03, 0x07, 0x01, 0x01
        /*0010*/ 	.byte	0x02, 0x03, 0x00, 0x00, 0x02, 0x06, 0x01, 0x00, 0x04, 0x0b, 0x08, 0x00, 0x09, 0x00, 0x00, 0x00
        /*0020*/ 	.byte	0x00, 0x00, 0x00, 0x00


//--------------------- .nv.info._Z5MM_v3PfS_S_   --------------------------
	.section	.nv.info._Z5MM_v3PfS_S_,"",@"SHT_CUDA_INFO"
	.sectionflags	@""
	.align	4


	//----- nvinfo : EIATTR_CUDA_API_VERSION
	.align		4
        /*0000*/ 	.byte	0x04, 0x37
        /*0002*/ 	.short	(.L_7 - .L_6)
.L_6:
        /*0004*/ 	.word	0x00000082


	//----- nvinfo : EIATTR_KPARAM_INFO
	.align		4
.L_7:
        /*0008*/ 	.byte	0x04, 0x17
        /*000a*/ 	.short	(.L_9 - .L_8)
.L_8:
        /*000c*/ 	.word	0x00000000
        /*0010*/ 	.short	0x0002
        /*0012*/ 	.short	0x0010
        /*0014*/ 	.byte	0x00, 0xf5, 0x21, 0x00


	//----- nvinfo : EIATTR_KPARAM_INFO
	.align		4
.L_9:
        /*0018*/ 	.byte	0x04, 0x17
        /*001a*/ 	.short	(.L_11 - .L_10)
.L_10:
        /*001c*/ 	.word	0x00000000
        /*0020*/ 	.short	0x0001
        /*0022*/ 	.short	0x0008
        /*0024*/ 	.byte	0x00, 0xf5, 0x21, 0x00


	//----- nvinfo : EIATTR_KPARAM_INFO
	.align		4
.L_11:
        /*0028*/ 	.byte	0x04, 0x17
        /*002a*/ 	.short	(.L_13 - .L_12)
.L_12:
        /*002c*/ 	.word	0x00000000
        /*0030*/ 	.short	0x0000
        /*0032*/ 	.short	0x0000
        /*0034*/ 	.byte	0x00, 0xf5, 0x21, 0x00


	//----- nvinfo : EIATTR_SPARSE_MMA_MASK
	.align		4
.L_13:
        /*0038*/ 	.byte	0x03, 0x50
        /*003a*/ 	.short	0x0000


	//----- nvinfo : EIATTR_MAXREG_COUNT
	.align		4
        /*003c*/ 	.byte	0x03, 0x1b
        /*003e*/ 	.short	0x00ff


	//----- nvinfo : EIATTR_MERCURY_ISA_VERSION
	.align		4
        /*0040*/ 	.byte	0x03, 0x5f
        /*0042*/ 	.short	0x0101


	//----- nvinfo : EIATTR_VRC_CTA_INIT_COUNT
	.align		4
        /*0044*/ 	.byte	0x02, 0x4a
	.zero		1
	.zero		1


	//----- nvinfo : EIATTR_EXIT_INSTR_OFFSETS
	.align		4
        /*0048*/ 	.byte	0x04, 0x1c
        /*004a*/ 	.short	(.L_15 - .L_14)


	//   ....[0]....
.L_14:
        /*004c*/ 	.word	0x00001740


	//----- nvinfo : EIATTR_CBANK_PARAM_SIZE
	.align		4
.L_15:
        /*0050*/ 	.byte	0x03, 0x19
        /*0052*/ 	.short	0x0018


	//----- nvinfo : EIATTR_PARAM_CBANK
	.align		4
        /*0054*/ 	.byte	0x04, 0x0a
        /*0056*/ 	.short	(.L_17 - .L_16)
	.align		4
.L_16:
        /*0058*/ 	.word	index@(.nv.constant0._Z5MM_v3PfS_S_)
        /*005c*/ 	.short	0x0380
        /*005e*/ 	.short	0x0018


	//----- nvinfo : EIATTR_SW_WAR
	.align		4
.L_17:
        /*0060*/ 	.byte	0x04, 0x36
        /*0062*/ 	.short	(.L_19 - .L_18)
.L_18:
        /*0064*/ 	.word	0x00000008
.L_19:


//--------------------- .nv.callgraph             --------------------------
	.section	.nv.callgraph,"",@"SHT_CUDA_CALLGRAPH"
	.align	4
	.sectionentsize	8
	.align		4
        /*0000*/ 	.word	0x00000000
	.align		4
        /*0004*/ 	.word	0xffffffff
	.align		4
        /*0008*/ 	.word	0x00000000
	.align		4
        /*000c*/ 	.word	0xfffffffe
	.align		4
        /*0010*/ 	.word	0x00000000
	.align		4
        /*0014*/ 	.word	0xfffffffd
	.align		4
        /*0018*/ 	.word	0x00000000
	.align		4
        /*001c*/ 	.word	0xfffffffc


//--------------------- .text._Z5MM_v3PfS_S_      --------------------------
	.section	.text._Z5MM_v3PfS_S_,"ax",@progbits
	.align	128
        .global         _Z5MM_v3PfS_S_
        .type           _Z5MM_v3PfS_S_,@function
        .size           _Z5MM_v3PfS_S_,(.L_x_2 - _Z5MM_v3PfS_S_)
        .other          _Z5MM_v3PfS_S_,@"STO_CUDA_ENTRY STV_DEFAULT"
_Z5MM_v3PfS_S_:
.text._Z5MM_v3PfS_S_:
[----:B------:R-:W-:Y:S01]  /*0000*/  LDC R1, c[0x0][0x37c] ;  /* 0x0000df00ff017b82 */ /* 0x000fe20000000800 */
[----:B------:R-:W0:Y:S07]  /*0010*/  S2R R0, SR_TID.Y ;  /* 0x0000000000007919 */ /* 0x000e2e0000002200 */
[----:B------:R-:W1:Y:S01]  /*0020*/  S2UR UR4, SR_CTAID.X ;  /* 0x00000000000479c3 */ /* 0x000e620000002500 */
[----:B------:R-:W-:Y:S01]  /*0030*/  UMOV UR5, 0x400 ;  /* 0x0000040000057882 */ /* 0x000fe20000000000 */
[----:B------:R-:W-:Y:S01]  /*0040*/  HFMA2 R7, -RZ, RZ, 0, 0 ;  /* 0x00000000ff077431 */ /* 0x000fe200000001ff */
[----:B------:R-:W2:Y:S01]  /*0050*/  S2R R2, SR_TID.X ;  /* 0x0000000000027919 */ /* 0x000ea20000002100 */
[----:B------:R-:W-:Y:S01]  /*0060*/  UIADD3 UR6, UPT, UPT, UR5, 0x2000, URZ ;  /* 0x0000200005067890 */ /* 0x000fe2000fffe0ff */
[----:B------:R-:W-:-:S02]  /*0070*/  CS2R R36, SRZ ;  /* 0x0000000000247805 */ /* 0x000fc4000001ff00 */
[----:B------:R-:W-:Y:S02]  /*0080*/  CS2R R32, SRZ ;  /* 0x0000000000207805 */ /* 0x000fe4000001ff00 */
[----:B------:R-:W-:Y:S01]  /*0090*/  CS2R R42, SRZ ;  /* 0x00000000002a7805 */ /* 0x000fe2000001ff00 */
[----:B------:R-:W3:Y:S01]  /*00a0*/  S2UR UR7, SR_CgaCtaId ;  /* 0x00000000000779c3 */ /* 0x000ee20000008800 */
[----:B------:R-:W-:Y:S02]  /*00b0*/  MOV R26, RZ ;  /* 0x000000ff001a7202 */ /* 0x000fe40000000f00 */
[----:B------:R-:W-:Y:S02]  /*00c0*/  CS2R R24, SRZ ;  /* 0x0000000000187805 */ /* 0x000fe4000001ff00 */
[----:B------:R-:W-:Y:S02]  /*00d0*/  CS2R R40, SRZ ;  /* 0x0000000000287805 */ /* 0x000fe4000001ff00 */
[----:B------:R-:W-:-:S02]  /*00e0*/  CS2R R38, SRZ ;  /* 0x0000000000267805 */ /* 0x000fc4000001ff00 */
[----:B------:R-:W-:Y:S01]  /*00f0*/  CS2R R34, SRZ ;  /* 0x0000000000227805 */ /* 0x000fe2000001ff00 */
[----:B------:R-:W4:Y:S01]  /*0100*/  LDCU.64 UR8, c[0x0][0x358] ;  /* 0x00006b00ff0877ac */ /* 0x000f220008000a00 */
[----:B-1----:R-:W-:-:S06]  /*0110*/  USHF.L.U32 UR4, UR4, 0xe, URZ ;  /* 0x0000000e04047899 */ /* 0x002fcc00080006ff */
[----:B0-----:R-:W-:Y:S01]  /*0120*/  LOP3.LUT R3, R0, UR4, RZ, 0xfc, !PT ;  /* 0x0000000400037c12 */ /* 0x001fe2000f8efcff */
[----:B---3--:R-:W-:Y:S02]  /*0130*/  ULEA UR6, UR7, UR6, 0x18 ;  /* 0x0000000607067291 */ /* 0x008fe4000f8ec0ff */
[----:B------:R-:W-:Y:S01]  /*0140*/  ULEA UR5, UR7, UR5, 0x18 ;  /* 0x0000000507057291 */ /* 0x000fe2000f8ec0ff */
[----:B--2---:R-:W-:Y:S01]  /*0150*/  LEA R6, R2, R3, 0x7 ;  /* 0x0000000302067211 */ /* 0x004fe200078e38ff */
[----:B------:R-:W-:Y:S02]  /*0160*/  UMOV UR4, URZ ;  /* 0x000000ff00047c82 */ /* 0x000fe40008000000 */
[----:B------:R-:W-:Y:S02]  /*0170*/  LEA R5, R0, UR6, 0x9 ;  /* 0x0000000600057c11 */ /* 0x000fe4000f8e48ff */
[----:B------:R-:W-:-:S03]  /*0180*/  LEA R3, R2, UR5, 0x4 ;  /* 0x0000000502037c11 */ /* 0x000fc6000f8e20ff */
[----:B------:R-:W-:Y:S01]  /*0190*/  IMAD R4, R0, -0x1f0, R5 ;  /* 0xfffffe1000047824 */ /* 0x000fe200078e0205 */
[----:B----4-:R-:W-:-:S07]  /*01a0*/  IADD3 R5, PT, PT, R6, -0x10, RZ ;  /* 0xfffffff006057810 */ /* 0x010fce0007ffe0ff */
.L_x_0:
[----:B------:R-:W-:-:S13]  /*01b0*/  ISETP.GE.U32.AND P0, PT, R0, 0x10, PT ;  /* 0x000000100000780c */ /* 0x000fda0003f06070 */
[----:B------:R-:W0:Y:S08]  /*01c0*/  @P0 LDC.64 R10, c[0x0][0x388] ;  /* 0x0000e200ff0a0b82 */ /* 0x000e300000000a00 */
[----:B------:R-:W1:Y:S01]  /*01d0*/  @!P0 LDC.64 R8, c[0x0][0x380] ;  /* 0x0000e000ff088b82 */ /* 0x000e620000000a00 */
[----:B0-----:R-:W-:-:S05]  /*01e0*/  @P0 IMAD.WIDE R10, R5, 0x4, R10 ;  /* 0x00000004050a0825 */ /* 0x001fca00078e020a */
[----:B------:R-:W2:Y:S01]  /*01f0*/  @P0 LDG.E R12, desc[UR8][R10.64] ;  /* 0x000000080a0c0981 */ /* 0x000ea2000c1e1900 */
[----:B-1----:R-:W-:-:S03]  /*0200*/  @!P0 IMAD.WIDE.U32 R8, R6, 0x4, R8 ;  /* 0x0000000406088825 */ /* 0x002fc600078e0008 */
[----:B------:R-:W3:Y:S04]  /*0210*/  @P0 LDG.E R28, desc[UR8][R10.64+0x4000] ;  /* 0x004000080a1c0981 */ /* 0x000ee8000c1e1900 */
[----:B------:R-:W4:Y:S04]  /*0220*/  @P0 LDG.E R30, desc[UR8][R10.64+0x8000] ;  /* 0x008000080a1e0981 */ /* 0x000f28000c1e1900 */
[----:B------:R-:W5:Y:S04]  /*0230*/  @P0 LDG.E R44, desc[UR8][R10.64+0xc000] ;  /* 0x00c000080a2c0981 */ /* 0x000f68000c1e1900 */
[----:B------:R-:W5:Y:S04]  /*0240*/  @!P0 LDG.E R29, desc[UR8][R8.64] ;  /* 0x00000008081d8981 */ /* 0x000f68000c1e1900 */
[----:B------:R-:W5:Y:S04]  /*0250*/  @!P0 LDG.E R45, desc[UR8][R8.64+0x4000] ;  /* 0x00400008082d8981 */ /* 0x000f68000c1e1900 */
[----:B------:R-:W5:Y:S04]  /*0260*/  @!P0 LDG.E R14, desc[UR8][R8.64+0x8000] ;  /* 0x00800008080e8981 */ /* 0x000f68000c1e1900 */
[----:B------:R-:W5:Y:S01]  /*0270*/  @!P0 LDG.E R18, desc[UR8][R8.64+0xc000] ;  /* 0x00c0000808128981 */ /* 0x000f62000c1e1900 */
[----:B------:R-:W0:Y:S01]  /*0280*/  S2R R16, SR_CgaCtaId ;  /* 0x0000000000107919 */ /* 0x000e220000008800 */
[----:B------:R-:W-:-:S04]  /*0290*/  MOV R13, 0x400 ;  /* 0x00000400000d7802 */ /* 0x000fc80000000f00 */
[----:B------:R-:W-:-:S04]  /*02a0*/  @P0 IADD3 R15, PT, PT, R13, 0x2000, RZ ;  /* 0x000020000d0f0810 */ /* 0x000fc80007ffe0ff */
[C---:B0-----:R-:W-:Y:S02]  /*02b0*/  @P0 LEA R15, R16.reuse, R15, 0x18 ;  /* 0x0000000f100f0211 */ /* 0x041fe400078ec0ff */
[----:B------:R-:W-:Y:S02]  /*02c0*/  @!P0 LEA R13, R16, R13, 0x18 ;  /* 0x0000000d100d8211 */ /* 0x000fe400078ec0ff */
[C---:B------:R-:W-:Y:S02]  /*02d0*/  @P0 LEA R15, R0.reuse, R15, 0x9 ;  /* 0x0000000f000f0211 */ /* 0x040fe400078e48ff */
[----:B------:R-:W-:Y:S02]  /*02e0*/  @!P0 LEA R11, R0, R13, 0x9 ;  /* 0x0000000d000b8211 */ /* 0x000fe400078e48ff */
[C---:B------:R-:W-:Y:S02]  /*02f0*/  @P0 LEA R27, R2.reuse, R15, 0x2 ;  /* 0x0000000f021b0211 */ /* 0x040fe400078e10ff */
[----:B------:R-:W-:-:S03]  /*0300*/  @!P0 LEA R31, R2, R11, 0x2 ;  /* 0x0000000b021f8211 */ /* 0x000fc600078e10ff */
[----:B--2---:R-:W-:Y:S04]  /*0310*/  @P0 STS [R27+-0x2000], R12 ;  /* 0xffe0000c1b000388 */ /* 0x004fe80000000800 */
[----:B---3--:R-:W-:Y:S04]  /*0320*/  @P0 STS [R27+-0x1f80], R28 ;  /* 0xffe0801c1b000388 */ /* 0x008fe80000000800 */
[----:B----4-:R-:W-:Y:S04]  /*0330*/  @P0 STS [R27+-0x1f00], R30 ;  /* 0xffe1001e1b000388 */ /* 0x010fe80000000800 */
[----:B-----5:R-:W-:Y:S04]  /*0340*/  @P0 STS [R27+-0x1e80], R44 ;  /* 0xffe1802c1b000388 */ /* 0x020fe80000000800 */
[----:B------:R-:W-:Y:S04]  /*0350*/  @!P0 STS [R31], R29 ;  /* 0x0000001d1f008388 */ /* 0x000fe80000000800 */
[----:B------:R-:W-:Y:S04]  /*0360*/  @!P0 STS [R31+0x80], R45 ;  /* 0x0000802d1f008388 */ /* 0x000fe80000000800 */
[----:B------:R-:W-:Y:S04]  /*0370*/  @!P0 STS [R31+0x100], R14 ;  /* 0x0001000e1f008388 */ /* 0x000fe80000000800 */
[----:B------:R-:W-:Y:S04]  /*0380*/  @!P0 STS [R31+0x180], R18 ;  /* 0x000180121f008388 */ /* 0x000fe80000000800 */
[----:B------:R-:W-:Y:S04]  /*0390*/  LDS.128 R16, [R3] ;  /* 0x0000000003107984 */ /* 0x000fe80000000c00 */
[----:B------:R-:W0:Y:S04]  /*03a0*/  LDS.128 R20, [R4] ;  /* 0x0000000004147984 */ /* 0x000e280000000c00 */
[----:B------:R-:W-:Y:S04]  /*03b0*/  LDS.128 R8, [R3+0x200] ;  /* 0x0002000003087984 */ /* 0x000fe80000000c00 */
[----:B------:R-:W1:Y:S04]  /*03c0*/  LDS.128 R12, [R4+0x200] ;  /* 0x00020000040c7984 */ /* 0x000e680000000c00 */
[----:B------:R-:W-:Y:S01]  /*03d0*/  LDS.128 R28, [R4+0x400] ;  /* 0x00040000041c7984 */ /* 0x000fe20000000c00 */
[C---:B0-----:R-:W-:Y:S01]  /*03e0*/  FFMA R33, R16.reuse, R20, R33 ;  /* 0x0000001410217223 */ /* 0x041fe20000000021 */
[C---:B------:R-:W-:Y:S01]  /*03f0*/  FFMA R34, R16.reuse, R21, R34 ;  /* 0x0000001510227223 */ /* 0x040fe20000000022 */
[C---:B------:R-:W-:Y:S01]  /*0400*/  FFMA R35, R16.reuse, R22, R35 ;  /* 0x0000001610237223 */ /* 0x040fe20000000023 */
[----:B------:R-:W-:Y:S01]  /*0410*/  FFMA R38, R16, R23, R38 ;  /* 0x0000001710267223 */ /* 0x000fe20000000026 */
[-C--:B------:R-:W-:Y:S01]  /*0420*/  FFMA R39, R20, R17.reuse, R39 ;  /* 0x0000001114277223 */ /* 0x080fe20000000027 */
[-C--:B------:R-:W-:Y:S01]  /*0430*/  FFMA R16, R21, R17.reuse, R24 ;  /* 0x0000001115107223 */ /* 0x080fe20000000018 */
[-C--:B------:R-:W-:Y:S01]  /*0440*/  FFMA R37, R22, R17.reuse, R37 ;  /* 0x0000001116257223 */ /* 0x080fe20000000025 */
[----:B------:R-:W-:Y:S01]  /*0450*/  FFMA R42, R23, R17, R42 ;  /* 0x00000011172a7223 */ /* 0x000fe2000000002a */
[-C--:B------:R-:W-:Y:S01]  /*0460*/  FFMA R41, R20, R18.reuse, R41 ;  /* 0x0000001214297223 */ /* 0x080fe20000000029 */
[-C--:B------:R-:W-:Y:S01]  /*0470*/  FFMA R40, R21, R18.reuse, R40 ;  /* 0x0000001215287223 */ /* 0x080fe20000000028 */
[-C--:B------:R-:W-:Y:S01]  /*0480*/  FFMA R17, R22, R18.reuse, R25 ;  /* 0x0000001216117223 */ /* 0x080fe20000000019 */
[----:B------:R-:W-:Y:S01]  /*0490*/  FFMA R18, R23, R18, R26 ;  /* 0x0000001217127223 */ /* 0x000fe2000000001a */
[C---:B-1----:R-:W-:Y:S01]  /*04a0*/  FFMA R33, R8.reuse, R12, R33 ;  /* 0x0000000c08217223 */ /* 0x042fe20000000021 */
[----:B------:R-:W0:Y:S01]  /*04b0*/  LDS.128 R24, [R3+0x400] ;  /* 0x0004000003187984 */ /* 0x000e220000000c00 */
        /* <DEDUP_REMOVED lines=10> */
[-C--:B------:R-:W-:Y:S01]  /*0560*/  FFMA R43, R20, R19.reuse, R43 ;  /* 0x00000013142b7223 */ /* 0x080fe2000000002b */
[-C--:B------:R-:W-:Y:S01]  /*0570*/  FFMA R32, R21, R19.reuse, R32 ;  /* 0x0000001315207223 */ /* 0x080fe20000000020 */
[-C--:B------:R-:W-:Y:S01]  /*0580*/  FFMA R7, R22, R19.reuse, R7 ;  /* 0x0000001316077223 */ /* 0x080fe20000000007 */
[----:B------:R-:W-:Y:S01]  /*0590*/  FFMA R36, R23, R19, R36 ;  /* 0x0000001317247223 */ /* 0x000fe20000000024 */
[----:B------:R-:W-:Y:S01]  /*05a0*/  FFMA R10, R15, R10, R18 ;  /* 0x0000000a0f0a7223 */ /* 0x000fe20000000012 */
[----:B------:R-:W-:Y:S04]  /*05b0*/  LDS.128 R20, [R4+0x600] ;  /* 0x0006000004147984 */ /* 0x000fe80000000c00 */
[----:B------:R-:W1:Y:S01]  /*05c0*/  LDS.128 R16, [R3+0x600] ;  /* 0x0006000003107984 */ /* 0x000e620000000c00 */
[-C--:B------:R-:W-:Y:S01]  /*05d0*/  FFMA R43, R12, R11.reuse, R43 ;  /* 0x0000000b0c2b7223 */ /* 0x080fe2000000002b */
[-C--:B------:R-:W-:Y:S01]  /*05e0*/  FFMA R32, R13, R11.reuse, R32 ;  /* 0x0000000b0d207223 */ /* 0x080fe20000000020 */
[-C--:B------:R-:W-:Y:S01]  /*05f0*/  FFMA R7, R14, R11.reuse, R7 ;  /* 0x0000000b0e077223 */ /* 0x080fe20000000007 */
[----:B------:R-:W-:-:S02]  /*0600*/  FFMA R36, R15, R11, R36 ;  /* 0x0000000b0f247223 */ /* 0x000fc40000000024 */
        /* <DEDUP_REMOVED lines=12> */
[----:B------:R-:W-:-:S02]  /*06d0*/  FFMA R26, R31, R26, R10 ;  /* 0x0000001a1f1a7223 */ /* 0x000fc4000000000a */
[----:B------:R-:W0:Y:S01]  /*06e0*/  LDS.128 R8, [R3+0x800] ;  /* 0x0008000003087984 */ /* 0x000e220000000c00 */
[-C--:B------:R-:W-:Y:S01]  /*06f0*/  FFMA R43, R28, R27.reuse, R43 ;  /* 0x0000001b1c2b7223 */ /* 0x080fe2000000002b */
[-C--:B------:R-:W-:Y:S01]  /*0700*/  FFMA R32, R29, R27.reuse, R32 ;  /* 0x0000001b1d207223 */ /* 0x080fe20000000020 */
[-C--:B------:R-:W-:Y:S01]  /*0710*/  FFMA R7, R30, R27.reuse, R7 ;  /* 0x0000001b1e077223 */ /* 0x080fe20000000007 */
[----:B------:R-:W-:Y:S02]  /*0720*/  FFMA R36, R31, R27, R36 ;  /* 0x0000001b1f247223 */ /* 0x000fe40000000024 */
[----:B------:R-:W-:Y:S01]  /*0730*/  LDS.128 R28, [R4+0xa00] ;  /* 0x000a0000041c7984 */ /* 0x000fe20000000c00 */
[C---:B-1----:R-:W-:Y:S01]  /*0740*/  FFMA R33, R16.reuse, R20, R33 ;  /* 0x0000001410217223 */ /* 0x042fe20000000021 */
        /* <DEDUP_REMOVED lines=11> */
[----:B------:R-:W1:Y:S01]  /*0800*/  LDS.128 R24, [R3+0xa00] ;  /* 0x000a000003187984 */ /* 0x000e620000000c00 */
[-C--:B------:R-:W-:Y:S01]  /*0810*/  FFMA R43, R20, R19.reuse, R43 ;  /* 0x00000013142b7223 */ /* 0x080fe2000000002b */
[-C--:B------:R-:W-:Y:S01]  /*0820*/  FFMA R32, R21, R19.reuse, R32 ;  /* 0x0000001315207223 */ /* 0x080fe20000000020 */
[-C--:B------:R-:W-:Y:S01]  /*0830*/  FFMA R7, R22, R19.reuse, R7 ;  /* 0x0000001316077223 */ /* 0x080fe20000000007 */
[----:B------:R-:W-:Y:S02]  /*0840*/  FFMA R36, R23, R19, R36 ;  /* 0x0000001317247223 */ /* 0x000fe40000000024 */
        /* <DEDUP_REMOVED lines=161> */
[----:B------:R-:W-:Y:S01]  /*1260*/  LDS.128 R16, [R3+0x1c00] ;  /* 0x001c000003107984 */ /* 0x000fe20000000c00 */
[----:B-1----:R-:W-:-:S03]  /*1270*/  FFMA R33, R8, R12, R33 ;  /* 0x0000000c08217223 */ /* 0x002fc60000000021 */
        /* <DEDUP_REMOVED lines=13> */
[----:B------:R-:W-:Y:S01]  /*1350*/  UIADD3 UR4, UPT, UPT, UR4, 0x1, URZ ;  /* 0x0000000104047890 */ /* 0x000fe2000fffe0ff */
[----:B------:R-:W-:-:S03]  /*1360*/  FFMA R43, R12, R11, R43 ;  /* 0x0000000b0c2b7223 */ /* 0x000fc6000000002b */
[----:B------:R-:W-:Y:S01]  /*1370*/  UISETP.NE.AND UP0, UPT, UR4, 0x8, UPT ;  /* 0x000000080400788c */ /* 0x000fe2000bf05270 */
[-C--:B------:R-:W-:Y:S01]  /*1380*/  FFMA R32, R13, R11.reuse, R32 ;  /* 0x0000000b0d207223 */ /* 0x080fe20000000020 */
[-C--:B------:R-:W-:Y:S01]  /*1390*/  FFMA R7, R14, R11.reuse, R7 ;  /* 0x0000000b0e077223 */ /* 0x080fe20000000007 */
[----:B------:R-:W-:Y:S01]  /*13a0*/  FFMA R36, R15, R11, R36 ;  /* 0x0000000b0f247223 */ /* 0x000fe20000000024 */
[----:B------:R-:W-:Y:S02]  /*13b0*/  IADD3 R5, PT, PT, R5, 0x10, RZ ;  /* 0x0000001005057810 */ /* 0x000fe40007ffe0ff */
[----:B------:R-:W-:Y:S01]  /*13c0*/  IADD3 R6, PT, PT, R6, 0x10, RZ ;  /* 0x0000001006067810 */ /* 0x000fe20007ffe0ff */
        /* <DEDUP_REMOVED lines=32> */
[----:B------:R-:W-:Y:S06]  /*15d0*/  BRA.U UP0, `(.L_x_0) ;  /* 0xffffffe900f47547 */ /* 0x000fec000b83ffff */
[----:B------:R-:W0:Y:S01]  /*15e0*/  S2R R3, SR_CTAID.X ;  /* 0x0000000000037919 */ /* 0x000e220000002500 */
[----:B------:R-:W1:Y:S01]  /*15f0*/  LDC.64 R4, c[0x0][0x390] ;  /* 0x0000e400ff047b82 */ /* 0x000e620000000a00 */
[----:B0-----:R-:W-:-:S04]  /*1600*/  LEA R3, R3, R2, 0x5 ;  /* 0x0000000203037211 */ /* 0x001fc800078e28ff */
[----:B------:R-:W-:-:S04]  /*1610*/  LEA R3, R3, R0, 0x7 ;  /* 0x0000000003037211 */ /* 0x000fc800078e38ff */
[----:B------:R-:W-:-:S05]  /*1620*/  SHF.L.U32 R3, R3, 0x2, RZ ;  /* 0x0000000203037819 */ /* 0x000fca00000006ff */
[----:B-1----:R-:W-:-:S05]  /*1630*/  IMAD.WIDE.U32 R4, R3, 0x4, R4 ;  /* 0x0000000403047825 */ /* 0x002fca00078e0004 */
[----:B------:R-:W-:Y:S04]  /*1640*/  STG.E desc[UR8][R4.64], R33 ;  /* 0x0000002104007986 */ /* 0x000fe8000c101908 */
        /* <DEDUP_REMOVED lines=14> */
[----:B------:R-:W-:Y:S01]  /*1730*/  STG.E desc[UR8][R4.64+0x60c], R36 ;  /* 0x00060c2404007986 */ /* 0x000fe2000c101908 */
[----:B------:R-:W-:Y:S05]  /*1740*/  EXIT ;  /* 0x000000000000794d */ /* 0x000fea0003800000 */
.L_x_1:
[----:B------:R-:W-:-:S00]  /*1750*/  BRA `(.L_x_1) ;  /* 0xfffffffc00fc7947 */ /* 0x000fc0000383ffff */
[----:B------:R-:W-:-:S00]  /*1760*/  NOP ;  /* 0x0000000000007918 */ /* 0x000fc00000000000 */
        /* <DEDUP_REMOVED lines=9> */
.L_x_2:


//--------------------- .nv.shared._Z5MM_v3PfS_S_ --------------------------
	.section	.nv.shared._Z5MM_v3PfS_S_,"aw",@nobits
	.sectionflags	@""
	.align	4
.nv.shared._Z5MM_v3PfS_S_:
	.zero		17408


//--------------------- .nv.shared.reserved.0     --------------------------
	.section	.nv.shared.reserved.0,"aw",@nobits
	.weak		__nv_reservedSMEM_offset_0_alias
	.size		__nv_reservedSMEM_offset_0_alias, 0, 64
	.other		__nv_reservedSMEM_offset_0_alias,@"STO_CUDA_RESERVED_SHARED STV_DEFAULT"
__nv_reservedSMEM_offset_0_alias:
	.zero		0
	.zero		64


//--------------------- .nv.constant0._Z5MM_v3PfS_S_ --------------------------
	.section	.nv.constant0._Z5MM_v3PfS_S_,"a",@progbits
	.sectionflags	@""
	.align	4
.nv.constant0._Z5MM_v3PfS_S_:
	.zero		920


//--------------------- SYMBOLS --------------------------

	.type		.nv.reservedSmem.offset0,@object
	.size		.nv.reservedSmem.offset0,0x4
	.type		.nv.reservedSmem.cap,@object
	.size		.nv.reservedSmem.cap,0x4
